//
// Generated by NVIDIA NVVM Compiler
//
// Compiler Build ID: CL-36424714
// Cuda compilation tools, release 13.0, V13.0.88
// Based on NVVM 20.0.0
//

.version 9.0
.target sm_100
.address_size 64

	// .globl	_Z9my_kernelv
.extern .func  (.param .b32 func_retval0) vprintf
(
	.param .b64 vprintf_param_0,
	.param .b64 vprintf_param_1
)
;
.global .align 1 .b8 $str[16] = {72, 101, 108, 108, 111, 32, 67, 85, 68, 65, 32, 37, 100, 46, 10};

.visible .entry _Z9my_kernelv()
{
	.local .align 8 .b8 	__local_depot0[8];
	.reg .b64 	%SP;
	.reg .b64 	%SPL;
	.reg .b32 	%r<4>;
	.reg .b64 	%rd<5>;

	mov.u64 	%SPL, __local_depot0;
	cvta.local.u64 	%SP, %SPL;
	add.u64 	%rd1, %SP, 0;
	add.u64 	%rd2, %SPL, 0;
	mov.u32 	%r1, %tid.x;
	st.local.u32 	[%rd2], %r1;
	mov.u64 	%rd3, $str;
	cvta.global.u64 	%rd4, %rd3;
	{ // callseq 0, 0
	.param .b64 param0;
	st.param.b64 	[param0], %rd4;
	.param .b64 param1;
	st.param.b64 	[param1], %rd1;
	.param .b32 retval0;
	call.uni (retval0), 
	vprintf, 
	(
	param0, 
	param1
	);
	ld.param.b32 	%r2, [retval0];
	} // callseq 0
	ret;

}


// ===== COMPILED SASS (sm_100) =====

	.target	sm_100

	.elftype	@"ET_EXEC"


//--------------------- .note.nv.tkinfo           --------------------------
	.section	.note.nv.tkinfo,"",@"SHT_NOTE"
	.sectionflags	@"SHF_NOTE_NV_TKINFO"
	.tkinfo
        /*0018*/ 	.word	0x00000002
        /*0030*/ 	.string	""
        /*0030*/ 	.string	"ptxas"
        /*0030*/ 	.string	"Cuda compilation tools, release 13.0, V13.0.88"
        /*0030*/ 	.string	"Build cuda_13.0.r13.0/compiler.36424714_0"
        /*0030*/ 	.string	"-arch sm_100 -m 64 "



//--------------------- .note.nv.cuinfo           --------------------------
	.section	.note.nv.cuinfo,"",@"SHT_NOTE"
	.sectionflags	@"SHF_NOTE_NV_CUINFO"
        /*0018*/ 	.short	0x0002
        /*001a*/ 	.short	0x0064
        /*001c*/ 	.short	0x0082
	.zero		2


//--------------------- .nv.info                  --------------------------
	.section	.nv.info,"",@"SHT_CUDA_INFO"
	.align	4


	//----- nvinfo : EIATTR_REGCOUNT
	.align		4
        /*0000*/ 	.byte	0x04, 0x2f
        /*0002*/ 	.short	(.L_2 - .L_1)
	.align		4
.L_1:
        /*0004*/ 	.word	index@(_Z9my_kernelv)
        /*0008*/ 	.word	0x00000018


	//----- nvinfo : EIATTR_FRAME_SIZE
	.align		4
.L_2:
        /*000c*/ 	.byte	0x04, 0x11
        /*000e*/ 	.short	(.L_4 - .L_3)
	.align		4
.L_3:
        /*0010*/ 	.word	index@(_Z9my_kernelv)
        /*0014*/ 	.word	0x00000008


	//----- nvinfo : EIATTR_MIN_STACK_SIZE
	.align		4
.L_4:
        /*0018*/ 	.byte	0x04, 0x12
        /*001a*/ 	.short	(.L_6 - .L_5)
	.align		4
.L_5:
        /*001c*/ 	.word	index@(_Z9my_kernelv)
        /*0020*/ 	.word	0x00000008
.L_6:


//--------------------- .nv.compat                --------------------------
	.section	.nv.compat,"",@"SHT_CUDA_COMPAT_INFO"
	.align	4
        /*0000*/ 	.byte	0x02, 0x09, 0x00, 0x00, 0x02, 0x02, 0x01, 0x00, 0x02, 0x05, 0x05, 0x00, 0x03, 0x07, 0x01, 0x01
        /*0010*/ 	.byte	0x02, 0x03, 0x00, 0x00, 0x02, 0x06, 0x01, 0x00, 0x04, 0x0b, 0x08, 0x00, 0x09, 0x00, 0x00, 0x00
        /*0020*/ 	.byte	0x00, 0x00, 0x00, 0x00


//--------------------- .nv.info._Z9my_kernelv    --------------------------
	.section	.nv.info._Z9my_kernelv,"",@"SHT_CUDA_INFO"
	.sectionflags	@""
	.align	4


	//----- nvinfo : EIATTR_CUDA_API_VERSION
	.align		4
        /*0000*/ 	.byte	0x04, 0x37
        /*0002*/ 	.short	(.L_8 - .L_7)
.L_7:
        /*0004*/ 	.word	0x00000082


	//----- nvinfo : EIATTR_SPARSE_MMA_MASK
	.align		4
.L_8:
        /*0008*/ 	.byte	0x03, 0x50
        /*000a*/ 	.short	0x0000


	//----- nvinfo : EIATTR_MAXREG_COUNT
	.align		4
        /*000c*/ 	.byte	0x03, 0x1b
        /*000e*/ 	.short	0x00ff


	//----- nvinfo : EIATTR_EXTERNS
	.align		4
        /*0010*/ 	.byte	0x04, 0x0f
        /*0012*/ 	.short	(.L_10 - .L_9)


	//   ....[0]....
	.align		4
.L_9:
        /*0014*/ 	.word	index@(vprintf)


	//----- nvinfo : EIATTR_MERCURY_ISA_VERSION
	.align		4
.L_10:
        /*0018*/ 	.byte	0x03, 0x5f
        /*001a*/ 	.short	0x0101


	//----- nvinfo : EIATTR_VRC_CTA_INIT_COUNT
	.align		4
        /*001c*/ 	.byte	0x02, 0x4a
	.zero		1
	.zero		1


	//----- nvinfo : EIATTR_SYSCALL_OFFSETS
	.align		4
        /*0020*/ 	.byte	0x04, 0x46
        /*0022*/ 	.short	(.L_12 - .L_11)


	//   ....[0]....
.L_11:
        /*0024*/ 	.word	0x000000e0


	//----- nvinfo : EIATTR_EXIT_INSTR_OFFSETS
	.align		4
.L_12:
        /*0028*/ 	.byte	0x04, 0x1c
        /*002a*/ 	.short	(.L_14 - .L_13)


	//   ....[0]....
.L_13:
        /*002c*/ 	.word	0x000000f0


	//----- nvinfo : EIATTR_SW_WAR
	.align		4
.L_14:
        /*0030*/ 	.byte	0x04, 0x36
        /*0032*/ 	.short	(.L_16 - .L_15)
.L_15:
        /*0034*/ 	.word	0x00000008
.L_16:


//--------------------- .nv.callgraph             --------------------------
	.section	.nv.callgraph,"",@"SHT_CUDA_CALLGRAPH"
	.align	4
	.sectionentsize	8
	.align		4
        /*0000*/ 	.word	0x00000000
	.align		4
        /*0004*/ 	.word	0xffffffff
	.align		4
        /*0008*/ 	.word	index@(_Z9my_kernelv)
	.align		4
        /*000c*/ 	.word	index@(vprintf)
	.align		4
        /*0010*/ 	.word	0x00000000
	.align		4
        /*0014*/ 	.word	0xfffffffe
	.align		4
        /*0018*/ 	.word	0x00000000
	.align		4
        /*001c*/ 	.word	0xfffffffd
	.align		4
        /*0020*/ 	.word	0x00000000
	.align		4
        /*0024*/ 	.word	0xfffffffc


//--------------------- .nv.constant4             --------------------------
	.section	.nv.constant4,"a",@progbits
	.align	8
	.align		8
.nv.constant4:
        /*0000*/ 	.dword	vprintf
	.align		8
        /*0008*/ 	.dword	$str


//--------------------- .text._Z9my_kernelv       --------------------------
	.section	.text._Z9my_kernelv,"ax",@progbits
	.align	128
        .global         _Z9my_kernelv
        .type           _Z9my_kernelv,@function
        .size           _Z9my_kernelv,(.L_x_2 - _Z9my_kernelv)
        .other          _Z9my_kernelv,@"STO_CUDA_ENTRY STV_DEFAULT"
_Z9my_kernelv:
.text._Z9my_kernelv:
[----:B------:R-:W0:Y:S01]  /*0000*/  LDC R1, c[0x0][0x37c] ;  /* 0x0000df00ff017b82 */ /* 0x000e220000000800 */
[----:B------:R-:W1:Y:S01]  /*0010*/  S2R R8, SR_TID.X ;  /* 0x0000000000087919 */ /* 0x000e620000002100 */
[----:B0-----:R-:W-:Y:S01]  /*0020*/  VIADD R1, R1, 0xfffffff8 ;  /* 0xfffffff801017836 */ /* 0x001fe20000000000 */
[----:B------:R-:W-:Y:S01]  /*0030*/  MOV R0, 0x0 ;  /* 0x0000000000007802 */ /* 0x000fe20000000f00 */
[----:B------:R-:W0:Y:S04]  /*0040*/  LDCU UR4, c[0x0][0x2f8] ;  /* 0x00005f00ff0477ac */ /* 0x000e280008000800 */
[----:B------:R2:W3:Y:S01]  /*0050*/  LDC.64 R2, c[0x4][R0] ;  /* 0x0100000000027b82 */ /* 0x0004e20000000a00 */
[----:B------:R-:W4:Y:S01]  /*0060*/  LDCU.64 UR6, c[0x4][0x8] ;  /* 0x01000100ff0677ac */ /* 0x000f220008000a00 */
[----:B------:R-:W5:Y:S01]  /*0070*/  LDCU UR5, c[0x0][0x2fc] ;  /* 0x00005f80ff0577ac */ /* 0x000f620008000800 */
[----:B0-----:R-:W-:Y:S01]  /*0080*/  IADD3 R6, P0, PT, R1, UR4, RZ ;  /* 0x0000000401067c10 */ /* 0x001fe2000ff1e0ff */
[----:B----4-:R-:W-:Y:S01]  /*0090*/  IMAD.U32 R4, RZ, RZ, UR6 ;  /* 0x00000006ff047e24 */ /* 0x010fe2000f8e00ff */
[----:B------:R-:W-:-:S03]  /*00a0*/  MOV R5, UR7 ;  /* 0x0000000700057c02 */ /* 0x000fc60008000f00 */
[----:B-----5:R-:W-:Y:S01]  /*00b0*/  IMAD.X R7, RZ, RZ, UR5, P0 ;  /* 0x00000005ff077e24 */ /* 0x020fe200080e06ff */
[----:B-1----:R2:W-:Y:S07]  /*00c0*/  STL [R1], R8 ;  /* 0x0000000801007387 */ /* 0x0025ee0000100800 */
[----:B------:R-:W-:-:S07]  /*00d0*/  LEPC R20, `(.L_x_0) ;  /* 0x000000001014794e */ /* 0x000fce0000000000 */
[----:B--23--:R-:W-:Y:S05]  /*00e0*/  CALL.ABS.NOINC R2 ;  /* 0x0000000002007343 */ /* 0x00cfea0003c00000 */
.L_x_0:
[----:B------:R-:W-:Y:S05]  /*00f0*/  EXIT ;  /* 0x000000000000794d */ /* 0x000fea0003800000 */
.L_x_1:
[----:B------:R-:W-:-:S00]  /*0100*/  BRA `(.L_x_1) ;  /* 0xfffffffc00fc7947 */ /* 0x000fc0000383ffff */
[----:B------:R-:W-:-:S00]  /*0110*/  NOP ;  /* 0x0000000000007918 */ /* 0x000fc00000000000 */
        /* <DEDUP_REMOVED lines=14> */
.L_x_2:


//--------------------- .nv.global.init           --------------------------
	.section	.nv.global.init,"aw",@progbits
.nv.global.init:
	.type		$str,@object
	.size		$str,(.L_0 - $str)
$str:
        /*0000*/ 	.byte	0x48, 0x65, 0x6c, 0x6c, 0x6f, 0x20, 0x43, 0x55, 0x44, 0x41, 0x20, 0x25, 0x64, 0x2e, 0x0a, 0x00
.L_0:


//--------------------- .nv.shared.reserved.0     --------------------------
	.section	.nv.shared.reserved.0,"aw",@nobits
	.weak		__nv_reservedSMEM_offset_0_alias
	.size		__nv_reservedSMEM_offset_0_alias, 0, 64
	.other		__nv_reservedSMEM_offset_0_alias,@"STO_CUDA_RESERVED_SHARED STV_DEFAULT"
__nv_reservedSMEM_offset_0_alias:
	.zero		0
	.zero		64


//--------------------- .nv.constant0._Z9my_kernelv --------------------------
	.section	.nv.constant0._Z9my_kernelv,"a",@progbits
	.sectionflags	@""
	.align	4
.nv.constant0._Z9my_kernelv:
	.zero		896


//--------------------- SYMBOLS --------------------------

	.type		.nv.reservedSmem.offset0,@object
	.size		.nv.reservedSmem.offset0,0x4
	.type		vprintf,@function
